//
// Generated by NVIDIA NVVM Compiler
//
// Compiler Build ID: CL-36424714
// Cuda compilation tools, release 13.0, V13.0.88
// Based on NVVM 20.0.0
//

.version 9.0
.target sm_100
.address_size 64

	// .globl	_Z13scale10x5_gpuPKfPfi

.visible .entry _Z13scale10x5_gpuPKfPfi(
	.param .u64 .ptr .align 1 _Z13scale10x5_gpuPKfPfi_param_0,
	.param .u64 .ptr .align 1 _Z13scale10x5_gpuPKfPfi_param_1,
	.param .u32 _Z13scale10x5_gpuPKfPfi_param_2
)
{
	.reg .pred 	%p<2>;
	.reg .b32 	%r<6>;
	.reg .b32 	%f<3>;
	.reg .b64 	%rd<8>;

	ld.param.u64 	%rd1, [_Z13scale10x5_gpuPKfPfi_param_0];
	ld.param.u64 	%rd2, [_Z13scale10x5_gpuPKfPfi_param_1];
	ld.param.u32 	%r2, [_Z13scale10x5_gpuPKfPfi_param_2];
	mov.u32 	%r3, %ctaid.x;
	mov.u32 	%r4, %ntid.x;
	mov.u32 	%r5, %tid.x;
	mad.lo.s32 	%r1, %r3, %r4, %r5;
	setp.ge.s32 	%p1, %r1, %r2;
	@%p1 bra 	$L__BB0_2;
	cvta.to.global.u64 	%rd3, %rd1;
	cvta.to.global.u64 	%rd4, %rd2;
	mul.wide.s32 	%rd5, %r1, 4;
	add.s64 	%rd6, %rd3, %rd5;
	ld.global.nc.f32 	%f1, [%rd6];
	fma.rn.f32 	%f2, %f1, 0f41200000, 0f40A00000;
	add.s64 	%rd7, %rd4, %rd5;
	st.global.f32 	[%rd7], %f2;
$L__BB0_2:
	ret;

}


// ===== COMPILED SASS (sm_100) =====

	.target	sm_100

	.elftype	@"ET_EXEC"


//--------------------- .note.nv.tkinfo           --------------------------
	.section	.note.nv.tkinfo,"",@"SHT_NOTE"
	.sectionflags	@"SHF_NOTE_NV_TKINFO"
	.tkinfo
        /*0018*/ 	.word	0x00000002
        /*0030*/ 	.string	""
        /*0030*/ 	.string	"ptxas"
        /*0030*/ 	.string	"Cuda compilation tools, release 13.0, V13.0.88"
        /*0030*/ 	.string	"Build cuda_13.0.r13.0/compiler.36424714_0"
        /*0030*/ 	.string	"-arch sm_100 -m 64 "



//--------------------- .note.nv.cuinfo           --------------------------
	.section	.note.nv.cuinfo,"",@"SHT_NOTE"
	.sectionflags	@"SHF_NOTE_NV_CUINFO"
        /*0018*/ 	.short	0x0002
        /*001a*/ 	.short	0x0064
        /*001c*/ 	.short	0x0082
	.zero		2


//--------------------- .nv.info                  --------------------------
	.section	.nv.info,"",@"SHT_CUDA_INFO"
	.align	4


	//----- nvinfo : EIATTR_REGCOUNT
	.align		4
        /*0000*/ 	.byte	0x04, 0x2f
        /*0002*/ 	.short	(.L_1 - .L_0)
	.align		4
.L_0:
        /*0004*/ 	.word	index@(_Z13scale10x5_gpuPKfPfi)
        /*0008*/ 	.word	0x0000000c


	//----- nvinfo : EIATTR_FRAME_SIZE
	.align		4
.L_1:
        /*000c*/ 	.byte	0x04, 0x11
        /*000e*/ 	.short	(.L_3 - .L_2)
	.align		4
.L_2:
        /*0010*/ 	.word	index@(_Z13scale10x5_gpuPKfPfi)
        /*0014*/ 	.word	0x00000000


	//----- nvinfo : EIATTR_MIN_STACK_SIZE
	.align		4
.L_3:
        /*0018*/ 	.byte	0x04, 0x12
        /*001a*/ 	.short	(.L_5 - .L_4)
	.align		4
.L_4:
        /*001c*/ 	.word	index@(_Z13scale10x5_gpuPKfPfi)
        /*0020*/ 	.word	0x00000000
.L_5:


//--------------------- .nv.compat                --------------------------
	.section	.nv.compat,"",@"SHT_CUDA_COMPAT_INFO"
	.align	4
        /*0000*/ 	.byte	0x02, 0x09, 0x00, 0x00, 0x02, 0x02, 0x01, 0x00, 0x02, 0x05, 0x05, 0x00, 0x03, 0x07, 0x01, 0x01
        /*0010*/ 	.byte	0x02, 0x03, 0x00, 0x00, 0x02, 0x06, 0x01, 0x00, 0x04, 0x0b, 0x08, 0x00, 0x09, 0x00, 0x00, 0x00
        /*0020*/ 	.byte	0x00, 0x00, 0x00, 0x00


//--------------------- .nv.info._Z13scale10x5_gpuPKfPfi --------------------------
	.section	.nv.info._Z13scale10x5_gpuPKfPfi,"",@"SHT_CUDA_INFO"
	.sectionflags	@""
	.align	4


	//----- nvinfo : EIATTR_CUDA_API_VERSION
	.align		4
        /*0000*/ 	.byte	0x04, 0x37
        /*0002*/ 	.short	(.L_7 - .L_6)
.L_6:
        /*0004*/ 	.word	0x00000082


	//----- nvinfo : EIATTR_KPARAM_INFO
	.align		4
.L_7:
        /*0008*/ 	.byte	0x04, 0x17
        /*000a*/ 	.short	(.L_9 - .L_8)
.L_8:
        /*000c*/ 	.word	0x00000000
        /*0010*/ 	.short	0x0002
        /*0012*/ 	.short	0x0010
        /*0014*/ 	.byte	0x00, 0xf0, 0x11, 0x00


	//----- nvinfo : EIATTR_KPARAM_INFO
	.align		4
.L_9:
        /*0018*/ 	.byte	0x04, 0x17
        /*001a*/ 	.short	(.L_11 - .L_10)
.L_10:
        /*001c*/ 	.word	0x00000000
        /*0020*/ 	.short	0x0001
        /*0022*/ 	.short	0x0008
        /*0024*/ 	.byte	0x00, 0xf5, 0x21, 0x00


	//----- nvinfo : EIATTR_KPARAM_INFO
	.align		4
.L_11:
        /*0028*/ 	.byte	0x04, 0x17
        /*002a*/ 	.short	(.L_13 - .L_12)
.L_12:
        /*002c*/ 	.word	0x00000000
        /*0030*/ 	.short	0x0000
        /*0032*/ 	.short	0x0000
        /*0034*/ 	.byte	0x00, 0xf5, 0x21, 0x00


	//----- nvinfo : EIATTR_SPARSE_MMA_MASK
	.align		4
.L_13:
        /*0038*/ 	.byte	0x03, 0x50
        /*003a*/ 	.short	0x0000


	//----- nvinfo : EIATTR_MAXREG_COUNT
	.align		4
        /*003c*/ 	.byte	0x03, 0x1b
        /*003e*/ 	.short	0x00ff


	//----- nvinfo : EIATTR_MERCURY_ISA_VERSION
	.align		4
        /*0040*/ 	.byte	0x03, 0x5f
        /*0042*/ 	.short	0x0101


	//----- nvinfo : EIATTR_VRC_CTA_INIT_COUNT
	.align		4
        /*0044*/ 	.byte	0x02, 0x4a
	.zero		1
	.zero		1


	//----- nvinfo : EIATTR_EXIT_INSTR_OFFSETS
	.align		4
        /*0048*/ 	.byte	0x04, 0x1c
        /*004a*/ 	.short	(.L_15 - .L_14)


	//   ....[0]....
.L_14:
        /*004c*/ 	.word	0x00000070


	//   ....[1]....
        /*0050*/ 	.word	0x00000110


	//----- nvinfo : EIATTR_CBANK_PARAM_SIZE
	.align		4
.L_15:
        /*0054*/ 	.byte	0x03, 0x19
        /*0056*/ 	.short	0x0014


	//----- nvinfo : EIATTR_PARAM_CBANK
	.align		4
        /*0058*/ 	.byte	0x04, 0x0a
        /*005a*/ 	.short	(.L_17 - .L_16)
	.align		4
.L_16:
        /*005c*/ 	.word	index@(.nv.constant0._Z13scale10x5_gpuPKfPfi)
        /*0060*/ 	.short	0x0380
        /*0062*/ 	.short	0x0014


	//----- nvinfo : EIATTR_SW_WAR
	.align		4
.L_17:
        /*0064*/ 	.byte	0x04, 0x36
        /*0066*/ 	.short	(.L_19 - .L_18)
.L_18:
        /*0068*/ 	.word	0x00000008
.L_19:


//--------------------- .nv.callgraph             --------------------------
	.section	.nv.callgraph,"",@"SHT_CUDA_CALLGRAPH"
	.align	4
	.sectionentsize	8
	.align		4
        /*0000*/ 	.word	0x00000000
	.align		4
        /*0004*/ 	.word	0xffffffff
	.align		4
        /*0008*/ 	.word	0x00000000
	.align		4
        /*000c*/ 	.word	0xfffffffe
	.align		4
        /*0010*/ 	.word	0x00000000
	.align		4
        /*0014*/ 	.word	0xfffffffd
	.align		4
        /*0018*/ 	.word	0x00000000
	.align		4
        /*001c*/ 	.word	0xfffffffc


//--------------------- .text._Z13scale10x5_gpuPKfPfi --------------------------
	.section	.text._Z13scale10x5_gpuPKfPfi,"ax",@progbits
	.align	128
        .global         _Z13scale10x5_gpuPKfPfi
        .type           _Z13scale10x5_gpuPKfPfi,@function
        .size           _Z13scale10x5_gpuPKfPfi,(.L_x_1 - _Z13scale10x5_gpuPKfPfi)
        .other          _Z13scale10x5_gpuPKfPfi,@"STO_CUDA_ENTRY STV_DEFAULT"
_Z13scale10x5_gpuPKfPfi:
.text._Z13scale10x5_gpuPKfPfi:
[----:B------:R-:W-:Y:S01]  /*0000*/  LDC R1, c[0x0][0x37c] ;  /* 0x0000df00ff017b82 */ /* 0x000fe20000000800 */
[----:B------:R-:W0:Y:S07]  /*0010*/  S2R R0, SR_TID.X ;  /* 0x0000000000007919 */ /* 0x000e2e0000002100 */
[----:B------:R-:W0:Y:S01]  /*0020*/  S2UR UR4, SR_CTAID.X ;  /* 0x00000000000479c3 */ /* 0x000e220000002500 */
[----:B------:R-:W1:Y:S07]  /*0030*/  LDCU UR5, c[0x0][0x390] ;  /* 0x00007200ff0577ac */ /* 0x000e6e0008000800 */
[----:B------:R-:W0:Y:S02]  /*0040*/  LDC R7, c[0x0][0x360] ;  /* 0x0000d800ff077b82 */ /* 0x000e240000000800 */
[----:B0-----:R-:W-:-:S05]  /*0050*/  IMAD R7, R7, UR4, R0 ;  /* 0x0000000407077c24 */ /* 0x001fca000f8e0200 */
[----:B-1----:R-:W-:-:S13]  /*0060*/  ISETP.GE.AND P0, PT, R7, UR5, PT ;  /* 0x0000000507007c0c */ /* 0x002fda000bf06270 */
[----:B------:R-:W-:Y:S05]  /*0070*/  @P0 EXIT ;  /* 0x000000000000094d */ /* 0x000fea0003800000 */
[----:B------:R-:W0:Y:S01]  /*0080*/  LDC.64 R2, c[0x0][0x380] ;  /* 0x0000e000ff027b82 */ /* 0x000e220000000a00 */
[----:B------:R-:W1:Y:S07]  /*0090*/  LDCU.64 UR4, c[0x0][0x358] ;  /* 0x00006b00ff0477ac */ /* 0x000e6e0008000a00 */
[----:B------:R-:W2:Y:S01]  /*00a0*/  LDC.64 R4, c[0x0][0x388] ;  /* 0x0000e200ff047b82 */ /* 0x000ea20000000a00 */
[----:B0-----:R-:W-:-:S06]  /*00b0*/  IMAD.WIDE R2, R7, 0x4, R2 ;  /* 0x0000000407027825 */ /* 0x001fcc00078e0202 */
[----:B-1----:R-:W3:Y:S01]  /*00c0*/  LDG.E.CONSTANT R2, desc[UR4][R2.64] ;  /* 0x0000000402027981 */ /* 0x002ee2000c1e9900 */
[----:B------:R-:W-:Y:S02]  /*00d0*/  HFMA2 R9, -RZ, RZ, 2.5625, 0 ;  /* 0x41200000ff097431 */ /* 0x000fe400000001ff */
[----:B--2---:R-:W-:-:S04]  /*00e0*/  IMAD.WIDE R4, R7, 0x4, R4 ;  /* 0x0000000407047825 */ /* 0x004fc800078e0204 */
[----:B---3--:R-:W-:-:S05]  /*00f0*/  FFMA R7, R2, R9, 5 ;  /* 0x40a0000002077423 */ /* 0x008fca0000000009 */
[----:B------:R-:W-:Y:S01]  /*0100*/  STG.E desc[UR4][R4.64], R7 ;  /* 0x0000000704007986 */ /* 0x000fe2000c101904 */
[----:B------:R-:W-:Y:S05]  /*0110*/  EXIT ;  /* 0x000000000000794d */ /* 0x000fea0003800000 */
.L_x_0:
[----:B------:R-:W-:-:S00]  /*0120*/  BRA `(.L_x_0) ;  /* 0xfffffffc00fc7947 */ /* 0x000fc0000383ffff */
[----:B------:R-:W-:-:S00]  /*0130*/  NOP ;  /* 0x0000000000007918 */ /* 0x000fc00000000000 */
        /* <DEDUP_REMOVED lines=12> */
.L_x_1:


//--------------------- .nv.shared.reserved.0     --------------------------
	.section	.nv.shared.reserved.0,"aw",@nobits
	.weak		__nv_reservedSMEM_offset_0_alias
	.size		__nv_reservedSMEM_offset_0_alias, 0, 64
	.other		__nv_reservedSMEM_offset_0_alias,@"STO_CUDA_RESERVED_SHARED STV_DEFAULT"
__nv_reservedSMEM_offset_0_alias:
	.zero		0
	.zero		64


//--------------------- .nv.constant0._Z13scale10x5_gpuPKfPfi --------------------------
	.section	.nv.constant0._Z13scale10x5_gpuPKfPfi,"a",@progbits
	.sectionflags	@""
	.align	4
.nv.constant0._Z13scale10x5_gpuPKfPfi:
	.zero		916


//--------------------- SYMBOLS --------------------------

	.type		.nv.reservedSmem.offset0,@object
	.size		.nv.reservedSmem.offset0,0x4
